//
// Generated by NVIDIA NVVM Compiler
//
// Compiler Build ID: CL-36424714
// Cuda compilation tools, release 13.0, V13.0.88
// Based on NVVM 20.0.0
//

.version 9.0
.target sm_100
.address_size 64

	// .globl	_Z25MatMulElementThreadSharedPiS_S_iii
// _ZZ25MatMulElementThreadSharedPiS_S_iiiE3MDs has been demoted
// _ZZ25MatMulElementThreadSharedPiS_S_iiiE3NDs has been demoted

.visible .entry _Z25MatMulElementThreadSharedPiS_S_iii(
	.param .u64 .ptr .align 1 _Z25MatMulElementThreadSharedPiS_S_iii_param_0,
	.param .u64 .ptr .align 1 _Z25MatMulElementThreadSharedPiS_S_iii_param_1,
	.param .u64 .ptr .align 1 _Z25MatMulElementThreadSharedPiS_S_iii_param_2,
	.param .u32 _Z25MatMulElementThreadSharedPiS_S_iii_param_3,
	.param .u32 _Z25MatMulElementThreadSharedPiS_S_iii_param_4,
	.param .u32 _Z25MatMulElementThreadSharedPiS_S_iii_param_5
)
{
	.reg .pred 	%p<13>;
	.reg .b32 	%r<186>;
	.reg .b64 	%rd<13>;
	// demoted variable
	.shared .align 4 .b8 _ZZ25MatMulElementThreadSharedPiS_S_iiiE3MDs[4096];
	// demoted variable
	.shared .align 4 .b8 _ZZ25MatMulElementThreadSharedPiS_S_iiiE3NDs[4096];
	ld.param.u64 	%rd3, [_Z25MatMulElementThreadSharedPiS_S_iii_param_0];
	ld.param.u64 	%rd4, [_Z25MatMulElementThreadSharedPiS_S_iii_param_1];
	ld.param.u64 	%rd5, [_Z25MatMulElementThreadSharedPiS_S_iii_param_2];
	ld.param.u32 	%r49, [_Z25MatMulElementThreadSharedPiS_S_iii_param_3];
	ld.param.u32 	%r50, [_Z25MatMulElementThreadSharedPiS_S_iii_param_5];
	mov.u32 	%r52, %ctaid.x;
	mov.u32 	%r53, %ctaid.y;
	mov.u32 	%r1, %tid.x;
	mov.u32 	%r2, %tid.y;
	mad.lo.s32 	%r3, %r50, %r53, %r2;
	mad.lo.s32 	%r4, %r50, %r52, %r1;
	div.s32 	%r5, %r49, %r50;
	setp.lt.s32 	%p1, %r5, 1;
	mov.b32 	%r184, 0;
	@%p1 bra 	$L__BB0_17;
	mad.lo.s32 	%r6, %r3, %r49, %r1;
	shl.b32 	%r55, %r2, 7;
	mov.u32 	%r56, _ZZ25MatMulElementThreadSharedPiS_S_iiiE3MDs;
	add.s32 	%r7, %r56, %r55;
	shl.b32 	%r57, %r1, 2;
	add.s32 	%r8, %r7, %r57;
	mov.u32 	%r58, _ZZ25MatMulElementThreadSharedPiS_S_iiiE3NDs;
	add.s32 	%r10, %r58, %r57;
	add.s32 	%r9, %r10, %r55;
	and.b32  	%r11, %r50, 15;
	and.b32  	%r12, %r50, 7;
	and.b32  	%r13, %r50, 2147483632;
	and.b32  	%r14, %r50, 3;
	neg.s32 	%r15, %r13;
	add.s32 	%r16, %r7, 32;
	add.s32 	%r17, %r10, 1024;
	cvta.to.global.u64 	%rd1, %rd3;
	cvta.to.global.u64 	%rd2, %rd4;
	mov.b32 	%r184, 0;
	mov.u32 	%r170, %r184;
$L__BB0_2:
	setp.lt.s32 	%p2, %r50, 1;
	mul.lo.s32 	%r59, %r170, %r50;
	add.s32 	%r60, %r6, %r59;
	mul.wide.s32 	%rd6, %r60, 4;
	add.s64 	%rd7, %rd1, %rd6;
	ld.global.u32 	%r61, [%rd7];
	st.shared.u32 	[%r8], %r61;
	add.s32 	%r62, %r59, %r2;
	mad.lo.s32 	%r63, %r62, %r49, %r4;
	mul.wide.s32 	%rd8, %r63, 4;
	add.s64 	%rd9, %rd2, %rd8;
	ld.global.u32 	%r64, [%rd9];
	st.shared.u32 	[%r9], %r64;
	bar.sync 	0;
	@%p2 bra 	$L__BB0_16;
	setp.lt.u32 	%p3, %r50, 16;
	mov.b32 	%r179, 0;
	@%p3 bra 	$L__BB0_6;
	mov.u32 	%r171, %r17;
	mov.u32 	%r172, %r16;
	mov.u32 	%r173, %r15;
$L__BB0_5:
	.pragma "nounroll";
	ld.shared.u32 	%r67, [%r172+-32];
	ld.shared.u32 	%r68, [%r171+-1024];
	mad.lo.s32 	%r69, %r68, %r67, %r184;
	ld.shared.u32 	%r70, [%r172+-28];
	ld.shared.u32 	%r71, [%r171+-896];
	mad.lo.s32 	%r72, %r71, %r70, %r69;
	ld.shared.u32 	%r73, [%r172+-24];
	ld.shared.u32 	%r74, [%r171+-768];
	mad.lo.s32 	%r75, %r74, %r73, %r72;
	ld.shared.u32 	%r76, [%r172+-20];
	ld.shared.u32 	%r77, [%r171+-640];
	mad.lo.s32 	%r78, %r77, %r76, %r75;
	ld.shared.u32 	%r79, [%r172+-16];
	ld.shared.u32 	%r80, [%r171+-512];
	mad.lo.s32 	%r81, %r80, %r79, %r78;
	ld.shared.u32 	%r82, [%r172+-12];
	ld.shared.u32 	%r83, [%r171+-384];
	mad.lo.s32 	%r84, %r83, %r82, %r81;
	ld.shared.u32 	%r85, [%r172+-8];
	ld.shared.u32 	%r86, [%r171+-256];
	mad.lo.s32 	%r87, %r86, %r85, %r84;
	ld.shared.u32 	%r88, [%r172+-4];
	ld.shared.u32 	%r89, [%r171+-128];
	mad.lo.s32 	%r90, %r89, %r88, %r87;
	ld.shared.u32 	%r91, [%r172];
	ld.shared.u32 	%r92, [%r171];
	mad.lo.s32 	%r93, %r92, %r91, %r90;
	ld.shared.u32 	%r94, [%r172+4];
	ld.shared.u32 	%r95, [%r171+128];
	mad.lo.s32 	%r96, %r95, %r94, %r93;
	ld.shared.u32 	%r97, [%r172+8];
	ld.shared.u32 	%r98, [%r171+256];
	mad.lo.s32 	%r99, %r98, %r97, %r96;
	ld.shared.u32 	%r100, [%r172+12];
	ld.shared.u32 	%r101, [%r171+384];
	mad.lo.s32 	%r102, %r101, %r100, %r99;
	ld.shared.u32 	%r103, [%r172+16];
	ld.shared.u32 	%r104, [%r171+512];
	mad.lo.s32 	%r105, %r104, %r103, %r102;
	ld.shared.u32 	%r106, [%r172+20];
	ld.shared.u32 	%r107, [%r171+640];
	mad.lo.s32 	%r108, %r107, %r106, %r105;
	ld.shared.u32 	%r109, [%r172+24];
	ld.shared.u32 	%r110, [%r171+768];
	mad.lo.s32 	%r111, %r110, %r109, %r108;
	ld.shared.u32 	%r112, [%r172+28];
	ld.shared.u32 	%r113, [%r171+896];
	mad.lo.s32 	%r184, %r113, %r112, %r111;
	add.s32 	%r173, %r173, 16;
	add.s32 	%r172, %r172, 64;
	add.s32 	%r171, %r171, 2048;
	setp.ne.s32 	%p4, %r173, 0;
	mov.u32 	%r179, %r13;
	@%p4 bra 	$L__BB0_5;
$L__BB0_6:
	setp.eq.s32 	%p5, %r11, 0;
	@%p5 bra 	$L__BB0_16;
	add.s32 	%r115, %r11, -1;
	setp.lt.u32 	%p6, %r115, 7;
	@%p6 bra 	$L__BB0_9;
	shl.b32 	%r116, %r179, 2;
	add.s32 	%r117, %r7, %r116;
	ld.shared.u32 	%r118, [%r117];
	shl.b32 	%r119, %r179, 7;
	add.s32 	%r120, %r10, %r119;
	ld.shared.u32 	%r121, [%r120];
	mad.lo.s32 	%r122, %r121, %r118, %r184;
	ld.shared.u32 	%r123, [%r117+4];
	ld.shared.u32 	%r124, [%r120+128];
	mad.lo.s32 	%r125, %r124, %r123, %r122;
	ld.shared.u32 	%r126, [%r117+8];
	ld.shared.u32 	%r127, [%r120+256];
	mad.lo.s32 	%r128, %r127, %r126, %r125;
	ld.shared.u32 	%r129, [%r117+12];
	ld.shared.u32 	%r130, [%r120+384];
	mad.lo.s32 	%r131, %r130, %r129, %r128;
	ld.shared.u32 	%r132, [%r117+16];
	ld.shared.u32 	%r133, [%r120+512];
	mad.lo.s32 	%r134, %r133, %r132, %r131;
	ld.shared.u32 	%r135, [%r117+20];
	ld.shared.u32 	%r136, [%r120+640];
	mad.lo.s32 	%r137, %r136, %r135, %r134;
	ld.shared.u32 	%r138, [%r117+24];
	ld.shared.u32 	%r139, [%r120+768];
	mad.lo.s32 	%r140, %r139, %r138, %r137;
	ld.shared.u32 	%r141, [%r117+28];
	ld.shared.u32 	%r142, [%r120+896];
	mad.lo.s32 	%r184, %r142, %r141, %r140;
	add.s32 	%r179, %r179, 8;
$L__BB0_9:
	setp.eq.s32 	%p7, %r12, 0;
	@%p7 bra 	$L__BB0_16;
	add.s32 	%r144, %r12, -1;
	setp.lt.u32 	%p8, %r144, 3;
	@%p8 bra 	$L__BB0_12;
	shl.b32 	%r145, %r179, 2;
	add.s32 	%r146, %r7, %r145;
	ld.shared.u32 	%r147, [%r146];
	shl.b32 	%r148, %r179, 7;
	add.s32 	%r149, %r10, %r148;
	ld.shared.u32 	%r150, [%r149];
	mad.lo.s32 	%r151, %r150, %r147, %r184;
	ld.shared.u32 	%r152, [%r146+4];
	ld.shared.u32 	%r153, [%r149+128];
	mad.lo.s32 	%r154, %r153, %r152, %r151;
	ld.shared.u32 	%r155, [%r146+8];
	ld.shared.u32 	%r156, [%r149+256];
	mad.lo.s32 	%r157, %r156, %r155, %r154;
	ld.shared.u32 	%r158, [%r146+12];
	ld.shared.u32 	%r159, [%r149+384];
	mad.lo.s32 	%r184, %r159, %r158, %r157;
	add.s32 	%r179, %r179, 4;
$L__BB0_12:
	setp.eq.s32 	%p9, %r14, 0;
	@%p9 bra 	$L__BB0_16;
	setp.eq.s32 	%p10, %r14, 1;
	shl.b32 	%r160, %r179, 2;
	add.s32 	%r41, %r7, %r160;
	ld.shared.u32 	%r161, [%r41];
	shl.b32 	%r162, %r179, 7;
	add.s32 	%r42, %r10, %r162;
	ld.shared.u32 	%r163, [%r42];
	mad.lo.s32 	%r184, %r163, %r161, %r184;
	@%p10 bra 	$L__BB0_16;
	setp.eq.s32 	%p11, %r14, 2;
	ld.shared.u32 	%r164, [%r41+4];
	ld.shared.u32 	%r165, [%r42+128];
	mad.lo.s32 	%r184, %r165, %r164, %r184;
	@%p11 bra 	$L__BB0_16;
	ld.shared.u32 	%r166, [%r41+8];
	ld.shared.u32 	%r167, [%r42+256];
	mad.lo.s32 	%r184, %r167, %r166, %r184;
$L__BB0_16:
	bar.sync 	0;
	add.s32 	%r170, %r170, 1;
	setp.ne.s32 	%p12, %r170, %r5;
	@%p12 bra 	$L__BB0_2;
$L__BB0_17:
	cvta.to.global.u64 	%rd10, %rd5;
	mad.lo.s32 	%r168, %r3, %r49, %r4;
	mul.wide.s32 	%rd11, %r168, 4;
	add.s64 	%rd12, %rd10, %rd11;
	st.global.u32 	[%rd12], %r184;
	ret;

}


// ===== COMPILED SASS (sm_100) =====

	.target	sm_100

	.elftype	@"ET_EXEC"


//--------------------- .note.nv.tkinfo           --------------------------
	.section	.note.nv.tkinfo,"",@"SHT_NOTE"
	.sectionflags	@"SHF_NOTE_NV_TKINFO"
	.tkinfo
        /*0018*/ 	.word	0x00000002
        /*0030*/ 	.string	""
        /*0030*/ 	.string	"ptxas"
        /*0030*/ 	.string	"Cuda compilation tools, release 13.0, V13.0.88"
        /*0030*/ 	.string	"Build cuda_13.0.r13.0/compiler.36424714_0"
        /*0030*/ 	.string	"-arch sm_100 -m 64 "



//--------------------- .note.nv.cuinfo           --------------------------
	.section	.note.nv.cuinfo,"",@"SHT_NOTE"
	.sectionflags	@"SHF_NOTE_NV_CUINFO"
        /*0018*/ 	.short	0x0002
        /*001a*/ 	.short	0x0064
        /*001c*/ 	.short	0x0082
	.zero		2


//--------------------- .nv.info                  --------------------------
	.section	.nv.info,"",@"SHT_CUDA_INFO"
	.align	4


	//----- nvinfo : EIATTR_REGCOUNT
	.align		4
        /*0000*/ 	.byte	0x04, 0x2f
        /*0002*/ 	.short	(.L_1 - .L_0)
	.align		4
.L_0:
        /*0004*/ 	.word	index@(_Z25MatMulElementThreadSharedPiS_S_iii)
        /*0008*/ 	.word	0x00000020


	//----- nvinfo : EIATTR_FRAME_SIZE
	.align		4
.L_1:
        /*000c*/ 	.byte	0x04, 0x11
        /*000e*/ 	.short	(.L_3 - .L_2)
	.align		4
.L_2:
        /*0010*/ 	.word	index@(_Z25MatMulElementThreadSharedPiS_S_iii)
        /*0014*/ 	.word	0x00000000


	//----- nvinfo : EIATTR_MIN_STACK_SIZE
	.align		4
.L_3:
        /*0018*/ 	.byte	0x04, 0x12
        /*001a*/ 	.short	(.L_5 - .L_4)
	.align		4
.L_4:
        /*001c*/ 	.word	index@(_Z25MatMulElementThreadSharedPiS_S_iii)
        /*0020*/ 	.word	0x00000000
.L_5:


//--------------------- .nv.compat                --------------------------
	.section	.nv.compat,"",@"SHT_CUDA_COMPAT_INFO"
	.align	4
        /*0000*/ 	.byte	0x02, 0x09, 0x00, 0x00, 0x02, 0x02, 0x01, 0x00, 0x02, 0x05, 0x05, 0x00, 0x03, 0x07, 0x01, 0x01
        /*0010*/ 	.byte	0x02, 0x03, 0x00, 0x00, 0x02, 0x06, 0x01, 0x00, 0x04, 0x0b, 0x08, 0x00, 0x09, 0x00, 0x00, 0x00
        /*0020*/ 	.byte	0x00, 0x00, 0x00, 0x00


//--------------------- .nv.info._Z25MatMulElementThreadSharedPiS_S_iii --------------------------
	.section	.nv.info._Z25MatMulElementThreadSharedPiS_S_iii,"",@"SHT_CUDA_INFO"
	.sectionflags	@""
	.align	4


	//----- nvinfo : EIATTR_CUDA_API_VERSION
	.align		4
        /*0000*/ 	.byte	0x04, 0x37
        /*0002*/ 	.short	(.L_7 - .L_6)
.L_6:
        /*0004*/ 	.word	0x00000082


	//----- nvinfo : EIATTR_KPARAM_INFO
	.align		4
.L_7:
        /*0008*/ 	.byte	0x04, 0x17
        /*000a*/ 	.short	(.L_9 - .L_8)
.L_8:
        /*000c*/ 	.word	0x00000000
        /*0010*/ 	.short	0x0005
        /*0012*/ 	.short	0x0020
        /*0014*/ 	.byte	0x00, 0xf0, 0x11, 0x00


	//----- nvinfo : EIATTR_KPARAM_INFO
	.align		4
.L_9:
        /*0018*/ 	.byte	0x04, 0x17
        /*001a*/ 	.short	(.L_11 - .L_10)
.L_10:
        /*001c*/ 	.word	0x00000000
        /*0020*/ 	.short	0x0004
        /*0022*/ 	.short	0x001c
        /*0024*/ 	.byte	0x00, 0xf0, 0x11, 0x00


	//----- nvinfo : EIATTR_KPARAM_INFO
	.align		4
.L_11:
        /*0028*/ 	.byte	0x04, 0x17
        /*002a*/ 	.short	(.L_13 - .L_12)
.L_12:
        /*002c*/ 	.word	0x00000000
        /*0030*/ 	.short	0x0003
        /*0032*/ 	.short	0x0018
        /*0034*/ 	.byte	0x00, 0xf0, 0x11, 0x00


	//----- nvinfo : EIATTR_KPARAM_INFO
	.align		4
.L_13:
        /*0038*/ 	.byte	0x04, 0x17
        /*003a*/ 	.short	(.L_15 - .L_14)
.L_14:
        /*003c*/ 	.word	0x00000000
        /*0040*/ 	.short	0x0002
        /*0042*/ 	.short	0x0010
        /*0044*/ 	.byte	0x00, 0xf5, 0x21, 0x00


	//----- nvinfo : EIATTR_KPARAM_INFO
	.align		4
.L_15:
        /*0048*/ 	.byte	0x04, 0x17
        /*004a*/ 	.short	(.L_17 - .L_16)
.L_16:
        /*004c*/ 	.word	0x00000000
        /*0050*/ 	.short	0x0001
        /*0052*/ 	.short	0x0008
        /*0054*/ 	.byte	0x00, 0xf5, 0x21, 0x00


	//----- nvinfo : EIATTR_KPARAM_INFO
	.align		4
.L_17:
        /*0058*/ 	.byte	0x04, 0x17
        /*005a*/ 	.short	(.L_19 - .L_18)
.L_18:
        /*005c*/ 	.word	0x00000000
        /*0060*/ 	.short	0x0000
        /*0062*/ 	.short	0x0000
        /*0064*/ 	.byte	0x00, 0xf5, 0x21, 0x00


	//----- nvinfo : EIATTR_SPARSE_MMA_MASK
	.align		4
.L_19:
        /*0068*/ 	.byte	0x03, 0x50
        /*006a*/ 	.short	0x0000


	//----- nvinfo : EIATTR_MAXREG_COUNT
	.align		4
        /*006c*/ 	.byte	0x03, 0x1b
        /*006e*/ 	.short	0x00ff


	//----- nvinfo : EIATTR_NUM_BARRIERS
	.align		4
        /*0070*/ 	.byte	0x02, 0x4c
        /*0072*/ 	.byte	0x01
	.zero		1


	//----- nvinfo : EIATTR_MERCURY_ISA_VERSION
	.align		4
        /*0074*/ 	.byte	0x03, 0x5f
        /*0076*/ 	.short	0x0101


	//----- nvinfo : EIATTR_UNUSED_LOAD_BYTE_OFFSET
	.align		4
        /*0078*/ 	.byte	0x04, 0x44
        /*007a*/ 	.short	(.L_21 - .L_20)


	//   ....[0]....
.L_20:
        /*007c*/ 	.word	0x00000aa0
        /*0080*/ 	.word	0x00000fff


	//----- nvinfo : EIATTR_VRC_CTA_INIT_COUNT
	.align		4
.L_21:
        /*0084*/ 	.byte	0x02, 0x4a
	.zero		1
	.zero		1


	//----- nvinfo : EIATTR_EXIT_INSTR_OFFSETS
	.align		4
        /*0088*/ 	.byte	0x04, 0x1c
        /*008a*/ 	.short	(.L_23 - .L_22)


	//   ....[0]....
.L_22:
        /*008c*/ 	.word	0x00000b90


	//----- nvinfo : EIATTR_CBANK_PARAM_SIZE
	.align		4
.L_23:
        /*0090*/ 	.byte	0x03, 0x19
        /*0092*/ 	.short	0x0024


	//----- nvinfo : EIATTR_PARAM_CBANK
	.align		4
        /*0094*/ 	.byte	0x04, 0x0a
        /*0096*/ 	.short	(.L_25 - .L_24)
	.align		4
.L_24:
        /*0098*/ 	.word	index@(.nv.constant0._Z25MatMulElementThreadSharedPiS_S_iii)
        /*009c*/ 	.short	0x0380
        /*009e*/ 	.short	0x0024


	//----- nvinfo : EIATTR_SW_WAR
	.align		4
.L_25:
        /*00a0*/ 	.byte	0x04, 0x36
        /*00a2*/ 	.short	(.L_27 - .L_26)
.L_26:
        /*00a4*/ 	.word	0x00000008
.L_27:


//--------------------- .nv.callgraph             --------------------------
	.section	.nv.callgraph,"",@"SHT_CUDA_CALLGRAPH"
	.align	4
	.sectionentsize	8
	.align		4
        /*0000*/ 	.word	0x00000000
	.align		4
        /*0004*/ 	.word	0xffffffff
	.align		4
        /*0008*/ 	.word	0x00000000
	.align		4
        /*000c*/ 	.word	0xfffffffe
	.align		4
        /*0010*/ 	.word	0x00000000
	.align		4
        /*0014*/ 	.word	0xfffffffd
	.align		4
        /*0018*/ 	.word	0x00000000
	.align		4
        /*001c*/ 	.word	0xfffffffc


//--------------------- .text._Z25MatMulElementThreadSharedPiS_S_iii --------------------------
	.section	.text._Z25MatMulElementThreadSharedPiS_S_iii,"ax",@progbits
	.align	128
        .global         _Z25MatMulElementThreadSharedPiS_S_iii
        .type           _Z25MatMulElementThreadSharedPiS_S_iii,@function
        .size           _Z25MatMulElementThreadSharedPiS_S_iii,(.L_x_8 - _Z25MatMulElementThreadSharedPiS_S_iii)
        .other          _Z25MatMulElementThreadSharedPiS_S_iii,@"STO_CUDA_ENTRY STV_DEFAULT"
_Z25MatMulElementThreadSharedPiS_S_iii:
.text._Z25MatMulElementThreadSharedPiS_S_iii:
[----:B------:R-:W-:Y:S08]  /*0000*/  LDC R1, c[0x0][0x37c] ;  /* 0x0000df00ff017b82 */ /* 0x000ff00000000800 */
[----:B------:R-:W0:Y:S01]  /*0010*/  LDC R7, c[0x0][0x3a0] ;  /* 0x0000e800ff077b82 */ /* 0x000e220000000800 */
[----:B------:R-:W1:Y:S01]  /*0020*/  LDCU UR4, c[0x0][0x398] ;  /* 0x00007300ff0477ac */ /* 0x000e620008000800 */
[----:B------:R-:W-:Y:S01]  /*0030*/  HFMA2 R25, -RZ, RZ, 0, 0 ;  /* 0x00000000ff197431 */ /* 0x000fe200000001ff */
[----:B------:R-:W2:Y:S05]  /*0040*/  LDCU.64 UR8, c[0x0][0x358] ;  /* 0x00006b00ff0877ac */ /* 0x000eaa0008000a00 */
[----:B------:R-:W3:Y:S01]  /*0050*/  S2UR UR5, SR_CTAID.Y ;  /* 0x00000000000579c3 */ /* 0x000ee20000002600 */
[----:B-1----:R-:W-:-:S07]  /*0060*/  MOV R0, UR4 ;  /* 0x0000000400007c02 */ /* 0x002fce0008000f00 */
[----:B------:R-:W1:Y:S01]  /*0070*/  S2UR UR4, SR_CTAID.X ;  /* 0x00000000000479c3 */ /* 0x000e620000002500 */
[----:B0-----:R-:W-:-:S04]  /*0080*/  IABS R5, R7 ;  /* 0x0000000700057213 */ /* 0x001fc80000000000 */
[----:B------:R-:W0:Y:S08]  /*0090*/  I2F.RP R4, R5 ;  /* 0x0000000500047306 */ /* 0x000e300000209400 */
[----:B0-----:R-:W0:Y:S02]  /*00a0*/  MUFU.RCP R4, R4 ;  /* 0x0000000400047308 */ /* 0x001e240000001000 */
[----:B0-----:R-:W-:-:S02]  /*00b0*/  IADD3 R2, PT, PT, R4, 0xffffffe, RZ ;  /* 0x0ffffffe04027810 */ /* 0x001fc40007ffe0ff */
[----:B------:R-:W-:-:S04]  /*00c0*/  IABS R4, R0 ;  /* 0x0000000000047213 */ /* 0x000fc80000000000 */
[----:B------:R0:W4:Y:S02]  /*00d0*/  F2I.FTZ.U32.TRUNC.NTZ R3, R2 ;  /* 0x0000000200037305 */ /* 0x000124000021f000 */
[----:B0-----:R-:W-:Y:S01]  /*00e0*/  IMAD.MOV.U32 R2, RZ, RZ, RZ ;  /* 0x000000ffff027224 */ /* 0x001fe200078e00ff */
[----:B----4-:R-:W-:-:S05]  /*00f0*/  IADD3 R6, PT, PT, RZ, -R3, RZ ;  /* 0x80000003ff067210 */ /* 0x010fca0007ffe0ff */
[----:B------:R-:W-:-:S04]  /*0100*/  IMAD R9, R6, R5, RZ ;  /* 0x0000000506097224 */ /* 0x000fc800078e02ff */
[----:B------:R-:W-:-:S06]  /*0110*/  IMAD.HI.U32 R3, R3, R9, R2 ;  /* 0x0000000903037227 */ /* 0x000fcc00078e0002 */
[----:B------:R-:W-:-:S05]  /*0120*/  IMAD.HI.U32 R3, R3, R4, RZ ;  /* 0x0000000403037227 */ /* 0x000fca00078e00ff */
[----:B------:R-:W-:-:S05]  /*0130*/  IADD3 R2, PT, PT, -R3, RZ, RZ ;  /* 0x000000ff03027210 */ /* 0x000fca0007ffe1ff */
[----:B------:R-:W-:Y:S01]  /*0140*/  IMAD R2, R5, R2, R4 ;  /* 0x0000000205027224 */ /* 0x000fe200078e0204 */
[----:B------:R-:W-:-:S04]  /*0150*/  LOP3.LUT R4, R0, R7, RZ, 0x3c, !PT ;  /* 0x0000000700047212 */ /* 0x000fc800078e3cff */
[----:B------:R-:W-:Y:S02]  /*0160*/  ISETP.GT.U32.AND P2, PT, R5, R2, PT ;  /* 0x000000020500720c */ /* 0x000fe40003f44070 */
[----:B------:R-:W-:-:S11]  /*0170*/  ISETP.GE.AND P1, PT, R4, RZ, PT ;  /* 0x000000ff0400720c */ /* 0x000fd60003f26270 */
[-C--:B------:R-:W-:Y:S02]  /*0180*/  @!P2 IADD3 R2, PT, PT, R2, -R5.reuse, RZ ;  /* 0x800000050202a210 */ /* 0x080fe40007ffe0ff */
[----:B------:R-:W-:Y:S02]  /*0190*/  @!P2 IADD3 R3, PT, PT, R3, 0x1, RZ ;  /* 0x000000010303a810 */ /* 0x000fe40007ffe0ff */
[----:B------:R-:W-:Y:S02]  /*01a0*/  ISETP.GE.U32.AND P0, PT, R2, R5, PT ;  /* 0x000000050200720c */ /* 0x000fe40003f06070 */
[----:B------:R-:W3:Y:S01]  /*01b0*/  S2R R2, SR_TID.Y ;  /* 0x0000000000027919 */ /* 0x000ee20000002200 */
[----:B------:R-:W-:Y:S01]  /*01c0*/  ISETP.NE.AND P2, PT, R7, RZ, PT ;  /* 0x000000ff0700720c */ /* 0x000fe20003f45270 */
[----:B------:R-:W1:Y:S09]  /*01d0*/  S2R R5, SR_TID.X ;  /* 0x0000000000057919 */ /* 0x000e720000002100 */
[----:B------:R-:W-:-:S05]  /*01e0*/  @P0 VIADD R3, R3, 0x1 ;  /* 0x0000000103030836 */ /* 0x000fca0000000000 */
[----:B------:R-:W-:Y:S02]  /*01f0*/  @!P1 IADD3 R3, PT, PT, -R3, RZ, RZ ;  /* 0x000000ff03039210 */ /* 0x000fe40007ffe1ff */
[----:B------:R-:W-:-:S04]  /*0200*/  @!P2 LOP3.LUT R3, RZ, R7, RZ, 0x33, !PT ;  /* 0x00000007ff03a212 */ /* 0x000fc800078e33ff */
[----:B------:R-:W-:Y:S01]  /*0210*/  ISETP.GE.AND P0, PT, R3, 0x1, PT ;  /* 0x000000010300780c */ /* 0x000fe20003f06270 */
[C---:B---3--:R-:W-:Y:S02]  /*0220*/  IMAD R23, R7.reuse, UR5, R2 ;  /* 0x0000000507177c24 */ /* 0x048fe4000f8e0202 */
[----:B-1----:R-:W-:-:S10]  /*0230*/  IMAD R21, R7, UR4, R5 ;  /* 0x0000000407157c24 */ /* 0x002fd4000f8e0205 */
[----:B--2---:R-:W-:Y:S05]  /*0240*/  @!P0 BRA `(.L_x_0) ;  /* 0x0000000800408947 */ /* 0x004fea0003800000 */
[----:B------:R-:W0:Y:S01]  /*0250*/  S2UR UR6, SR_CgaCtaId ;  /* 0x00000000000679c3 */ /* 0x000e220000008800 */
[----:B------:R-:W-:Y:S01]  /*0260*/  UMOV UR4, 0x400 ;  /* 0x0000040000047882 */ /* 0x000fe20000000000 */
[----:B------:R-:W-:Y:S01]  /*0270*/  LOP3.LUT R12, R7, 0x7ffffff0, RZ, 0xc0, !PT ;  /* 0x7ffffff0070c7812 */ /* 0x000fe200078ec0ff */
[----:B------:R-:W-:Y:S01]  /*0280*/  UIADD3 UR5, UPT, UPT, UR4, 0x1000, URZ ;  /* 0x0000100004057890 */ /* 0x000fe2000fffe0ff */
[----:B------:R-:W-:Y:S01]  /*0290*/  IMAD R19, R23, R0, R5 ;  /* 0x0000000017137224 */ /* 0x000fe200078e0205 */
[C---:B------:R-:W-:Y:S02]  /*02a0*/  LOP3.LUT R14, R7.reuse, 0xf, RZ, 0xc0, !PT ;  /* 0x0000000f070e7812 */ /* 0x040fe400078ec0ff */
[C---:B------:R-:W-:Y:S01]  /*02b0*/  LOP3.LUT R13, R7.reuse, 0x7, RZ, 0xc0, !PT ;  /* 0x00000007070d7812 */ /* 0x040fe200078ec0ff */
[----:B------:R-:W-:Y:S01]  /*02c0*/  IMAD.MOV R4, RZ, RZ, -R12 ;  /* 0x000000ffff047224 */ /* 0x000fe200078e0a0c */
[----:B------:R-:W-:Y:S02]  /*02d0*/  LOP3.LUT R7, R7, 0x3, RZ, 0xc0, !PT ;  /* 0x0000000307077812 */ /* 0x000fe400078ec0ff */
[----:B------:R-:W-:Y:S01]  /*02e0*/  MOV R25, RZ ;  /* 0x000000ff00197202 */ /* 0x000fe20000000f00 */
[----:B0-----:R-:W-:-:S02]  /*02f0*/  ULEA UR4, UR6, UR4, 0x18 ;  /* 0x0000000406047291 */ /* 0x001fc4000f8ec0ff */
[----:B------:R-:W-:-:S04]  /*0300*/  ULEA UR5, UR6, UR5, 0x18 ;  /* 0x0000000506057291 */ /* 0x000fc8000f8ec0ff */
[----:B------:R-:W-:Y:S01]  /*0310*/  LEA R18, R2, UR4, 0x7 ;  /* 0x0000000402127c11 */ /* 0x000fe2000f8e38ff */
[----:B------:R-:W-:Y:S01]  /*0320*/  UMOV UR4, URZ ;  /* 0x000000ff00047c82 */ /* 0x000fe20008000000 */
[C---:B------:R-:W-:Y:S02]  /*0330*/  LEA R17, R5.reuse, UR5, 0x2 ;  /* 0x0000000505117c11 */ /* 0x040fe4000f8e10ff */
[----:B------:R-:W-:Y:S02]  /*0340*/  LEA R16, R5, R18, 0x2 ;  /* 0x0000001205107211 */ /* 0x000fe400078e10ff */
[----:B------:R-:W-:Y:S01]  /*0350*/  IADD3 R6, PT, PT, R18, 0x20, RZ ;  /* 0x0000002012067810 */ /* 0x000fe20007ffe0ff */
[----:B------:R-:W-:Y:S01]  /*0360*/  VIADD R5, R17, 0x400 ;  /* 0x0000040011057836 */ /* 0x000fe20000000000 */
[----:B------:R-:W-:-:S07]  /*0370*/  LEA R15, R2, R17, 0x7 ;  /* 0x00000011020f7211 */ /* 0x000fce00078e38ff */
.L_x_6:
[----:B0-----:R-:W0:Y:S08]  /*0380*/  LDC R20, c[0x0][0x3a0] ;  /* 0x0000e800ff147b82 */ /* 0x001e300000000800 */
[----:B------:R-:W1:Y:S08]  /*0390*/  LDC R0, c[0x0][0x398] ;  /* 0x0000e600ff007b82 */ /* 0x000e700000000800 */
[----:B------:R-:W2:Y:S08]  /*03a0*/  LDC.64 R10, c[0x0][0x380] ;  /* 0x0000e000ff0a7b82 */ /* 0x000eb00000000a00 */
[----:B------:R-:W3:Y:S01]  /*03b0*/  LDC.64 R8, c[0x0][0x388] ;  /* 0x0000e200ff087b82 */ /* 0x000ee20000000a00 */
[----:B0-----:R-:W-:-:S02]  /*03c0*/  IMAD R22, R20, UR4, R2 ;  /* 0x0000000414167c24 */ /* 0x001fc4000f8e0202 */
[----:B------:R-:W-:Y:S02]  /*03d0*/  IMAD R27, R20, UR4, R19 ;  /* 0x00000004141b7c24 */ /* 0x000fe4000f8e0213 */
[----:B-1----:R-:W-:Y:S02]  /*03e0*/  IMAD R29, R22, R0, R21 ;  /* 0x00000000161d7224 */ /* 0x002fe400078e0215 */
[----:B--2---:R-:W-:-:S06]  /*03f0*/  IMAD.WIDE R10, R27, 0x4, R10 ;  /* 0x000000041b0a7825 */ /* 0x004fcc00078e020a */
[----:B------:R-:W2:Y:S01]  /*0400*/  LDG.E R11, desc[UR8][R10.64] ;  /* 0x000000080a0b7981 */ /* 0x000ea2000c1e1900 */
[----:B---3--:R-:W-:-:S06]  /*0410*/  IMAD.WIDE R8, R29, 0x4, R8 ;  /* 0x000000041d087825 */ /* 0x008fcc00078e0208 */
[----:B------:R-:W3:Y:S01]  /*0420*/  LDG.E R8, desc[UR8][R8.64] ;  /* 0x0000000808087981 */ /* 0x000ee2000c1e1900 */
[----:B------:R-:W-:Y:S01]  /*0430*/  ISETP.GE.AND P1, PT, R20, 0x1, PT ;  /* 0x000000011400780c */ /* 0x000fe20003f26270 */
[----:B------:R-:W-:-:S06]  /*0440*/  UIADD3 UR4, UPT, UPT, UR4, 0x1, URZ ;  /* 0x0000000104047890 */ /* 0x000fcc000fffe0ff */
[----:B------:R-:W-:Y:S01]  /*0450*/  ISETP.NE.AND P0, PT, R3, UR4, PT ;  /* 0x0000000403007c0c */ /* 0x000fe2000bf05270 */
[----:B--2---:R0:W-:Y:S04]  /*0460*/  STS [R16], R11 ;  /* 0x0000000b10007388 */ /* 0x0041e80000000800 */
[----:B---3--:R0:W-:Y:S01]  /*0470*/  STS [R15], R8 ;  /* 0x000000080f007388 */ /* 0x0081e20000000800 */
[----:B------:R-:W-:Y:S06]  /*0480*/  BAR.SYNC.DEFER_BLOCKING 0x0 ;  /* 0x0000000000007b1d */ /* 0x000fec0000010000 */
[----:B------:R-:W-:Y:S05]  /*0490*/  @!P1 BRA `(.L_x_1) ;  /* 0x0000000400a49947 */ /* 0x000fea0003800000 */
[----:B------:R-:W-:Y:S02]  /*04a0*/  ISETP.GE.U32.AND P1, PT, R20, 0x10, PT ;  /* 0x000000101400780c */ /* 0x000fe40003f26070 */
[----:B------:R-:W-:-:S11]  /*04b0*/  MOV R20, RZ ;  /* 0x000000ff00147202 */ /* 0x000fd60000000f00 */
[----:B------:R-:W-:Y:S05]  /*04c0*/  @!P1 BRA `(.L_x_2) ;  /* 0x0000000000b49947 */ /* 0x000fea0003800000 */
[----:B------:R-:W-:Y:S01]  /*04d0*/  MOV R24, R5 ;  /* 0x0000000500187202 */ /* 0x000fe20000000f00 */
[----:B------:R-:W-:Y:S01]  /*04e0*/  IMAD.MOV.U32 R20, RZ, RZ, R4 ;  /* 0x000000ffff147224 */ /* 0x000fe200078e0004 */
[----:B------:R-:W-:-:S07]  /*04f0*/  MOV R22, R6 ;  /* 0x0000000600167202 */ /* 0x000fce0000000f00 */
.L_x_3:
[----:B------:R-:W-:Y:S01]  /*0500*/  LDS R26, [R24+-0x400] ;  /* 0xfffc0000181a7984 */ /* 0x000fe20000000800 */
[----:B------:R-:W-:-:S03]  /*0510*/  IADD3 R20, PT, PT, R20, 0x10, RZ ;  /* 0x0000001014147810 */ /* 0x000fc60007ffe0ff */
[----:B0-----:R-:W0:Y:S01]  /*0520*/  LDS.128 R8, [R22+-0x20] ;  /* 0xffffe00016087984 */ /* 0x001e220000000c00 */
[----:B------:R-:W-:Y:S01]  /*0530*/  ISETP.NE.AND P1, PT, R20, RZ, PT ;  /* 0x000000ff1400720c */ /* 0x000fe20003f25270 */
[----:B0-----:R-:W-:Y:S02]  /*0540*/  IMAD R8, R8, R26, R25 ;  /* 0x0000001a08087224 */ /* 0x001fe400078e0219 */
[----:B------:R-:W0:Y:S04]  /*0550*/  LDS R25, [R24+-0x380] ;  /* 0xfffc800018197984 */ /* 0x000e280000000800 */
[----:B------:R-:W-:Y:S01]  /*0560*/  LDS R26, [R24+-0x200] ;  /* 0xfffe0000181a7984 */ /* 0x000fe20000000800 */
[----:B0-----:R-:W-:-:S03]  /*0570*/  IMAD R9, R25, R9, R8 ;  /* 0x0000000919097224 */ /* 0x001fc600078e0208 */
[----:B------:R-:W0:Y:S04]  /*0580*/  LDS R8, [R24+-0x300] ;  /* 0xfffd000018087984 */ /* 0x000e280000000800 */
[----:B------:R-:W1:Y:S01]  /*0590*/  LDS R25, [R24+-0x280] ;  /* 0xfffd800018197984 */ /* 0x000e620000000800 */
[----:B0-----:R-:W-:-:S04]  /*05a0*/  IMAD R8, R8, R10, R9 ;  /* 0x0000000a08087224 */ /* 0x001fc800078e0209 */
[----:B-1----:R-:W-:Y:S02]  /*05b0*/  IMAD R25, R25, R11, R8 ;  /* 0x0000000b19197224 */ /* 0x002fe400078e0208 */
[----:B------:R-:W0:Y:S02]  /*05c0*/  LDS.128 R8, [R22+-0x10] ;  /* 0xfffff00016087984 */ /* 0x000e240000000c00 */
[----:B0-----:R-:W-:Y:S02]  /*05d0*/  IMAD R8, R8, R26, R25 ;  /* 0x0000001a08087224 */ /* 0x001fe400078e0219 */
[----:B------:R-:W0:Y:S04]  /*05e0*/  LDS R25, [R24+-0x180] ;  /* 0xfffe800018197984 */ /* 0x000e280000000800 */
[----:B------:R-:W-:Y:S01]  /*05f0*/  LDS R26, [R24] ;  /* 0x00000000181a7984 */ /* 0x000fe20000000800 */
[----:B0-----:R-:W-:-:S03]  /*0600*/  IMAD R9, R25, R9, R8 ;  /* 0x0000000919097224 */ /* 0x001fc600078e0208 */
[----:B------:R-:W0:Y:S04]  /*0610*/  LDS R8, [R24+-0x100] ;  /* 0xffff000018087984 */ /* 0x000e280000000800 */
[----:B------:R-:W1:Y:S01]  /*0620*/  LDS R25, [R24+-0x80] ;  /* 0xffff800018197984 */ /* 0x000e620000000800 */
[----:B0-----:R-:W-:-:S04]  /*0630*/  IMAD R8, R8, R10, R9 ;  /* 0x0000000a08087224 */ /* 0x001fc800078e0209 */
[----:B-1----:R-:W-:Y:S02]  /*0640*/  IMAD R25, R25, R11, R8 ;  /* 0x0000000b19197224 */ /* 0x002fe400078e0208 */
[----:B------:R-:W0:Y:S02]  /*0650*/  LDS.128 R8, [R22] ;  /* 0x0000000016087984 */ /* 0x000e240000000c00 */
[----:B0-----:R-:W-:Y:S02]  /*0660*/  IMAD R8, R8, R26, R25 ;  /* 0x0000001a08087224 */ /* 0x001fe400078e0219 */
[----:B------:R-:W0:Y:S04]  /*0670*/  LDS R25, [R24+0x80] ;  /* 0x0000800018197984 */ /* 0x000e280000000800 */
[----:B------:R-:W-:Y:S01]  /*0680*/  LDS R26, [R24+0x200] ;  /* 0x00020000181a7984 */ /* 0x000fe20000000800 */
[----:B0-----:R-:W-:-:S03]  /*0690*/  IMAD R9, R25, R9, R8 ;  /* 0x0000000919097224 */ /* 0x001fc600078e0208 */
[----:B------:R-:W0:Y:S04]  /*06a0*/  LDS R8, [R24+0x100] ;  /* 0x0001000018087984 */ /* 0x000e280000000800 */
[----:B------:R-:W1:Y:S01]  /*06b0*/  LDS R25, [R24+0x180] ;  /* 0x0001800018197984 */ /* 0x000e620000000800 */
[----:B0-----:R-:W-:-:S04]  /*06c0*/  IMAD R8, R8, R10, R9 ;  /* 0x0000000a08087224 */ /* 0x001fc800078e0209 */
[----:B-1----:R-:W-:Y:S02]  /*06d0*/  IMAD R25, R25, R11, R8 ;  /* 0x0000000b19197224 */ /* 0x002fe400078e0208 */
[----:B------:R0:W1:Y:S02]  /*06e0*/  LDS.128 R8, [R22+0x10] ;  /* 0x0000100016087984 */ /* 0x0000640000000c00 */
[----:B0-----:R-:W-:Y:S01]  /*06f0*/  IADD3 R22, PT, PT, R22, 0x40, RZ ;  /* 0x0000004016167810 */ /* 0x001fe20007ffe0ff */
[----:B-1----:R-:W-:Y:S02]  /*0700*/  IMAD R8, R8, R26, R25 ;  /* 0x0000001a08087224 */ /* 0x002fe400078e0219 */
[----:B------:R-:W0:Y:S04]  /*0710*/  LDS R25, [R24+0x280] ;  /* 0x0002800018197984 */ /* 0x000e280000000800 */
[----:B------:R-:W1:Y:S01]  /*0720*/  LDS R26, [R24+0x300] ;  /* 0x00030000181a7984 */ /* 0x000e620000000800 */
[----:B0-----:R-:W-:-:S03]  /*0730*/  IMAD R9, R25, R9, R8 ;  /* 0x0000000919097224 */ /* 0x001fc600078e0208 */
[----:B------:R0:W2:Y:S01]  /*0740*/  LDS R25, [R24+0x380] ;  /* 0x0003800018197984 */ /* 0x0000a20000000800 */
[----:B-1----:R-:W-:Y:S01]  /*0750*/  IMAD R10, R26, R10, R9 ;  /* 0x0000000a1a0a7224 */ /* 0x002fe200078e0209 */
[----:B0-----:R-:W-:-:S03]  /*0760*/  IADD3 R24, PT, PT, R24, 0x800, RZ ;  /* 0x0000080018187810 */ /* 0x001fc60007ffe0ff */
[----:B--2---:R-:W-:Y:S01]  /*0770*/  IMAD R25, R25, R11, R10 ;  /* 0x0000000b19197224 */ /* 0x004fe200078e020a */
[----:B------:R-:W-:Y:S06]  /*0780*/  @P1 BRA `(.L_x_3) ;  /* 0xfffffffc005c1947 */ /* 0x000fec000383ffff */
[----:B------:R-:W-:-:S07]  /*0790*/  MOV R20, R12 ;  /* 0x0000000c00147202 */ /* 0x000fce0000000f00 */
.L_x_2:
[----:B------:R-:W-:-:S13]  /*07a0*/  ISETP.NE.AND P1, PT, R14, RZ, PT ;  /* 0x000000ff0e00720c */ /* 0x000fda0003f25270 */
[----:B------:R-:W-:Y:S05]  /*07b0*/  @!P1 BRA `(.L_x_1) ;  /* 0x0000000000dc9947 */ /* 0x000fea0003800000 */
[----:B0-----:R-:W-:Y:S01]  /*07c0*/  VIADD R8, R14, 0xffffffff ;  /* 0xffffffff0e087836 */ /* 0x001fe20000000000 */
[----:B------:R-:W-:-:S04]  /*07d0*/  ISETP.NE.AND P2, PT, R13, RZ, PT ;  /* 0x000000ff0d00720c */ /* 0x000fc80003f45270 */
[----:B------:R-:W-:-:S13]  /*07e0*/  ISETP.GE.U32.AND P1, PT, R8, 0x7, PT ;  /* 0x000000070800780c */ /* 0x000fda0003f26070 */
[----:B------:R-:W-:Y:S05]  /*07f0*/  @!P1 BRA `(.L_x_4) ;  /* 0x0000000000549947 */ /* 0x000fea0003800000 */
[C---:B------:R-:W-:Y:S02]  /*0800*/  LEA R22, R20.reuse, R17, 0x7 ;  /* 0x0000001114167211 */ /* 0x040fe400078e38ff */
[C---:B------:R-:W-:Y:S02]  /*0810*/  LEA R24, R20.reuse, R18, 0x2 ;  /* 0x0000001214187211 */ /* 0x040fe400078e10ff */
[----:B------:R-:W-:Y:S01]  /*0820*/  IADD3 R20, PT, PT, R20, 0x8, RZ ;  /* 0x0000000814147810 */ /* 0x000fe20007ffe0ff */
[----:B------:R-:W-:Y:S04]  /*0830*/  LDS R26, [R22] ;  /* 0x00000000161a7984 */ /* 0x000fe80000000800 */
[----:B------:R-:W0:Y:S04]  /*0840*/  LDS.128 R8, [R24] ;  /* 0x0000000018087984 */ /* 0x000e280000000c00 */
[----:B------:R-:W-:Y:S04]  /*0850*/  LDS R29, [R22+0x280] ;  /* 0x00028000161d7984 */ /* 0x000fe80000000800 */
[----:B------:R-:W-:Y:S01]  /*0860*/  LDS R27, [R22+0x300] ;  /* 0x00030000161b7984 */ /* 0x000fe20000000800 */
[----:B0-----:R-:W-:-:S03]  /*0870*/  IMAD R8, R8, R26, R25 ;  /* 0x0000001a08087224 */ /* 0x001fc600078e0219 */
[----:B------:R-:W0:Y:S04]  /*0880*/  LDS R25, [R22+0x80] ;  /* 0x0000800016197984 */ /* 0x000e280000000800 */
[----:B------:R-:W-:Y:S01]  /*0890*/  LDS R26, [R22+0x180] ;  /* 0x00018000161a7984 */ /* 0x000fe20000000800 */
[----:B0-----:R-:W-:-:S03]  /*08a0*/  IMAD R9, R25, R9, R8 ;  /* 0x0000000919097224 */ /* 0x001fc600078e0208 */
[----:B------:R-:W0:Y:S04]  /*08b0*/  LDS R8, [R22+0x100] ;  /* 0x0001000016087984 */ /* 0x000e280000000800 */
[----:B------:R-:W-:Y:S01]  /*08c0*/  LDS R25, [R22+0x200] ;  /* 0x0002000016197984 */ /* 0x000fe20000000800 */
[----:B0-----:R-:W-:-:S04]  /*08d0*/  IMAD R8, R8, R10, R9 ;  /* 0x0000000a08087224 */ /* 0x001fc800078e0209 */
[----:B------:R-:W-:Y:S02]  /*08e0*/  IMAD R28, R26, R11, R8 ;  /* 0x0000000b1a1c7224 */ /* 0x000fe400078e0208 */
[----:B------:R-:W0:Y:S04]  /*08f0*/  LDS.128 R8, [R24+0x10] ;  /* 0x0000100018087984 */ /* 0x000e280000000c00 */
[----:B------:R-:W1:Y:S01]  /*0900*/  LDS R26, [R22+0x380] ;  /* 0x00038000161a7984 */ /* 0x000e620000000800 */
[----:B0-----:R-:W-:-:S04]  /*0910*/  IMAD R8, R8, R25, R28 ;  /* 0x0000001908087224 */ /* 0x001fc800078e021c */
[----:B------:R-:W-:-:S04]  /*0920*/  IMAD R8, R29, R9, R8 ;  /* 0x000000091d087224 */ /* 0x000fc800078e0208 */
[----:B------:R-:W-:-:S04]  /*0930*/  IMAD R8, R27, R10, R8 ;  /* 0x0000000a1b087224 */ /* 0x000fc800078e0208 */
[----:B-1----:R-:W-:-:S07]  /*0940*/  IMAD R25, R26, R11, R8 ;  /* 0x0000000b1a197224 */ /* 0x002fce00078e0208 */
.L_x_4:
[----:B------:R-:W-:Y:S05]  /*0950*/  @!P2 BRA `(.L_x_1) ;  /* 0x000000000074a947 */ /* 0x000fea0003800000 */
[----:B------:R-:W-:Y:S02]  /*0960*/  IADD3 R8, PT, PT, R13, -0x1, RZ ;  /* 0xffffffff0d087810 */ /* 0x000fe40007ffe0ff */
[----:B------:R-:W-:Y:S02]  /*0970*/  ISETP.NE.AND P2, PT, R7, RZ, PT ;  /* 0x000000ff0700720c */ /* 0x000fe40003f45270 */
[----:B------:R-:W-:-:S13]  /*0980*/  ISETP.GE.U32.AND P1, PT, R8, 0x3, PT ;  /* 0x000000030800780c */ /* 0x000fda0003f26070 */
[----:B------:R-:W-:Y:S05]  /*0990*/  @!P1 BRA `(.L_x_5) ;  /* 0x0000000000309947 */ /* 0x000fea0003800000 */
[C---:B------:R-:W-:Y:S01]  /*09a0*/  LEA R8, R20.reuse, R18, 0x2 ;  /* 0x0000001214087211 */ /* 0x040fe200078e10ff */
[C---:B------:R-:W-:Y:S01]  /*09b0*/  IMAD R22, R20.reuse, 0x80, R17 ;  /* 0x0000008014167824 */ /* 0x040fe200078e0211 */
[----:B------:R-:W-:-:S04]  /*09c0*/  IADD3 R20, PT, PT, R20, 0x4, RZ ;  /* 0x0000000414147810 */ /* 0x000fc80007ffe0ff */
[----:B------:R-:W-:Y:S04]  /*09d0*/  LDS R24, [R22] ;  /* 0x0000000016187984 */ /* 0x000fe80000000800 */
[----:B------:R-:W0:Y:S04]  /*09e0*/  LDS.128 R8, [R8] ;  /* 0x0000000008087984 */ /* 0x000e280000000c00 */
[----:B------:R-:W1:Y:S04]  /*09f0*/  LDS R26, [R22+0x80] ;  /* 0x00008000161a7984 */ /* 0x000e680000000800 */
[----:B------:R-:W-:Y:S01]  /*0a00*/  LDS R27, [R22+0x180] ;  /* 0x00018000161b7984 */ /* 0x000fe20000000800 */
[----:B0-----:R-:W-:-:S03]  /*0a10*/  IMAD R24, R8, R24, R25 ;  /* 0x0000001808187224 */ /* 0x001fc600078e0219 */
[----:B------:R-:W0:Y:S01]  /*0a20*/  LDS R25, [R22+0x100] ;  /* 0x0001000016197984 */ /* 0x000e220000000800 */
[----:B-1----:R-:W-:-:S04]  /*0a30*/  IMAD R9, R26, R9, R24 ;  /* 0x000000091a097224 */ /* 0x002fc800078e0218 */
[----:B0-----:R-:W-:-:S04]  /*0a40*/  IMAD R10, R25, R10, R9 ;  /* 0x0000000a190a7224 */ /* 0x001fc800078e0209 */
[----:B------:R-:W-:-:S07]  /*0a50*/  IMAD R25, R27, R11, R10 ;  /* 0x0000000b1b197224 */ /* 0x000fce00078e020a */
.L_x_5:
[----:B------:R-:W-:Y:S05]  /*0a60*/  @!P2 BRA `(.L_x_1) ;  /* 0x000000000030a947 */ /* 0x000fea0003800000 */
[C---:B------:R-:W-:Y:S02]  /*0a70*/  LEA R8, R20.reuse, R18, 0x2 ;  /* 0x0000001214087211 */ /* 0x040fe400078e10ff */
[----:B------:R-:W-:Y:S02]  /*0a80*/  LEA R22, R20, R17, 0x7 ;  /* 0x0000001114167211 */ /* 0x000fe400078e38ff */
[----:B------:R-:W-:Y:S02]  /*0a90*/  ISETP.NE.AND P1, PT, R7, 0x1, PT ;  /* 0x000000010700780c */ /* 0x000fe40003f25270 */
[----:B------:R-:W-:Y:S04]  /*0aa0*/  LDS.128 R8, [R8] ;  /* 0x0000000008087984 */ /* 0x000fe80000000c00 */
[----:B------:R-:W0:Y:S02]  /*0ab0*/  LDS R20, [R22] ;  /* 0x0000000016147984 */ /* 0x000e240000000800 */
[----:B0-----:R-:W-:-:S05]  /*0ac0*/  IMAD R25, R8, R20, R25 ;  /* 0x0000001408197224 */ /* 0x001fca00078e0219 */
[----:B------:R-:W-:Y:S05]  /*0ad0*/  @!P1 BRA `(.L_x_1) ;  /* 0x0000000000149947 */ /* 0x000fea0003800000 */
[----:B------:R-:W-:Y:S01]  /*0ae0*/  ISETP.NE.AND P1, PT, R7, 0x2, PT ;  /* 0x000000020700780c */ /* 0x000fe20003f25270 */
[----:B------:R-:W0:-:S12]  /*0af0*/  LDS R8, [R22+0x80] ;  /* 0x0000800016087984 */ /* 0x000e180000000800 */
[----:B------:R-:W1:Y:S01]  /*0b00*/  @P1 LDS R11, [R22+0x100] ;  /* 0x00010000160b1984 */ /* 0x000e620000000800 */
[----:B0-----:R-:W-:-:S04]  /*0b10*/  IMAD R25, R8, R9, R25 ;  /* 0x0000000908197224 */ /* 0x001fc800078e0219 */
[----:B-1----:R-:W-:-:S07]  /*0b20*/  @P1 IMAD R25, R11, R10, R25 ;  /* 0x0000000a0b191224 */ /* 0x002fce00078e0219 */
.L_x_1:
[----:B------:R-:W-:Y:S06]  /*0b30*/  BAR.SYNC.DEFER_BLOCKING 0x0 ;  /* 0x0000000000007b1d */ /* 0x000fec0000010000 */
[----:B------:R-:W-:Y:S05]  /*0b40*/  @P0 BRA `(.L_x_6) ;  /* 0xfffffff8000c0947 */ /* 0x000fea000383ffff */
.L_x_0:
[----:B------:R-:W1:Y:S01]  /*0b50*/  LDC.64 R2, c[0x0][0x390] ;  /* 0x0000e400ff027b82 */ /* 0x000e620000000a00 */
[----:B------:R-:W-:-:S04]  /*0b60*/  IMAD R21, R23, R0, R21 ;  /* 0x0000000017157224 */ /* 0x000fc800078e0215 */
[----:B-1----:R-:W-:-:S05]  /*0b70*/  IMAD.WIDE R2, R21, 0x4, R2 ;  /* 0x0000000415027825 */ /* 0x002fca00078e0202 */
[----:B------:R-:W-:Y:S01]  /*0b80*/  STG.E desc[UR8][R2.64], R25 ;  /* 0x0000001902007986 */ /* 0x000fe2000c101908 */
[----:B------:R-:W-:Y:S05]  /*0b90*/  EXIT ;  /* 0x000000000000794d */ /* 0x000fea0003800000 */
.L_x_7:
[----:B------:R-:W-:-:S00]  /*0ba0*/  BRA `(.L_x_7) ;  /* 0xfffffffc00fc7947 */ /* 0x000fc0000383ffff */
[----:B------:R-:W-:-:S00]  /*0bb0*/  NOP ;  /* 0x0000000000007918 */ /* 0x000fc00000000000 */
        /* <DEDUP_REMOVED lines=12> */
.L_x_8:


//--------------------- .nv.shared._Z25MatMulElementThreadSharedPiS_S_iii --------------------------
	.section	.nv.shared._Z25MatMulElementThreadSharedPiS_S_iii,"aw",@nobits
	.sectionflags	@""
	.align	4
.nv.shared._Z25MatMulElementThreadSharedPiS_S_iii:
	.zero		9216


//--------------------- .nv.shared.reserved.0     --------------------------
	.section	.nv.shared.reserved.0,"aw",@nobits
	.weak		__nv_reservedSMEM_offset_0_alias
	.size		__nv_reservedSMEM_offset_0_alias, 0, 64
	.other		__nv_reservedSMEM_offset_0_alias,@"STO_CUDA_RESERVED_SHARED STV_DEFAULT"
__nv_reservedSMEM_offset_0_alias:
	.zero		0
	.zero		64


//--------------------- .nv.constant0._Z25MatMulElementThreadSharedPiS_S_iii --------------------------
	.section	.nv.constant0._Z25MatMulElementThreadSharedPiS_S_iii,"a",@progbits
	.sectionflags	@""
	.align	4
.nv.constant0._Z25MatMulElementThreadSharedPiS_S_iii:
	.zero		932


//--------------------- SYMBOLS --------------------------

	.type		.nv.reservedSmem.offset0,@object
	.size		.nv.reservedSmem.offset0,0x4
	.type		.nv.reservedSmem.cap,@object
	.size		.nv.reservedSmem.cap,0x4
